//
// Generated by NVIDIA NVVM Compiler
//
// Compiler Build ID: CL-36424714
// Cuda compilation tools, release 13.0, V13.0.88
// Based on NVVM 20.0.0
//

.version 9.0
.target sm_100
.address_size 64

	// .globl	_Z7mat_gpuPiS_S_
// _ZZ7mat_gpuPiS_S_E3Mds has been demoted
// _ZZ7mat_gpuPiS_S_E3Nds has been demoted

.visible .entry _Z7mat_gpuPiS_S_(
	.param .u64 .ptr .align 1 _Z7mat_gpuPiS_S__param_0,
	.param .u64 .ptr .align 1 _Z7mat_gpuPiS_S__param_1,
	.param .u64 .ptr .align 1 _Z7mat_gpuPiS_S__param_2
)
{
	.reg .b32 	%r<41>;
	.reg .b32 	%f<205>;
	.reg .b64 	%rd<27>;
	// demoted variable
	.shared .align 4 .b8 _ZZ7mat_gpuPiS_S_E3Mds[256];
	// demoted variable
	.shared .align 4 .b8 _ZZ7mat_gpuPiS_S_E3Nds[256];
	ld.param.u64 	%rd1, [_Z7mat_gpuPiS_S__param_0];
	ld.param.u64 	%rd2, [_Z7mat_gpuPiS_S__param_1];
	ld.param.u64 	%rd3, [_Z7mat_gpuPiS_S__param_2];
	cvta.to.global.u64 	%rd4, %rd2;
	cvta.to.global.u64 	%rd5, %rd1;
	mov.u32 	%r1, %ctaid.y;
	mov.u32 	%r2, %tid.y;
	mov.u32 	%r3, %ctaid.x;
	shl.b32 	%r4, %r3, 4;
	mov.u32 	%r5, %tid.x;
	add.s32 	%r6, %r4, %r5;
	shl.b32 	%r7, %r1, 8;
	shl.b32 	%r8, %r2, 5;
	add.s32 	%r9, %r7, %r8;
	add.s32 	%r10, %r9, %r5;
	mov.u32 	%r11, _ZZ7mat_gpuPiS_S_E3Mds;
	add.s32 	%r12, %r11, %r8;
	shl.b32 	%r13, %r5, 2;
	add.s32 	%r14, %r12, %r13;
	add.s32 	%r15, %r6, %r8;
	mov.u32 	%r16, _ZZ7mat_gpuPiS_S_E3Nds;
	add.s32 	%r17, %r16, %r13;
	add.s32 	%r18, %r17, %r8;
	mul.wide.u32 	%rd6, %r10, 4;
	add.s64 	%rd7, %rd5, %rd6;
	ld.global.u32 	%r19, [%rd7];
	cvt.rn.f32.s32 	%f1, %r19;
	st.shared.f32 	[%r14], %f1;
	mul.wide.u32 	%rd8, %r15, 4;
	add.s64 	%rd9, %rd4, %rd8;
	ld.global.u32 	%r20, [%rd9];
	cvt.rn.f32.s32 	%f2, %r20;
	st.shared.f32 	[%r18], %f2;
	bar.sync 	0;
	ld.shared.f32 	%f3, [%r12];
	ld.shared.f32 	%f4, [%r17];
	fma.rn.f32 	%f5, %f3, %f4, 0f00000000;
	ld.shared.f32 	%f6, [%r12+4];
	ld.shared.f32 	%f7, [%r17+32];
	fma.rn.f32 	%f8, %f6, %f7, %f5;
	ld.shared.f32 	%f9, [%r12+8];
	ld.shared.f32 	%f10, [%r17+64];
	fma.rn.f32 	%f11, %f9, %f10, %f8;
	ld.shared.f32 	%f12, [%r12+12];
	ld.shared.f32 	%f13, [%r17+96];
	fma.rn.f32 	%f14, %f12, %f13, %f11;
	ld.shared.f32 	%f15, [%r12+16];
	ld.shared.f32 	%f16, [%r17+128];
	fma.rn.f32 	%f17, %f15, %f16, %f14;
	ld.shared.f32 	%f18, [%r12+20];
	ld.shared.f32 	%f19, [%r17+160];
	fma.rn.f32 	%f20, %f18, %f19, %f17;
	ld.shared.f32 	%f21, [%r12+24];
	ld.shared.f32 	%f22, [%r17+192];
	fma.rn.f32 	%f23, %f21, %f22, %f20;
	ld.shared.f32 	%f24, [%r12+28];
	ld.shared.f32 	%f25, [%r17+224];
	fma.rn.f32 	%f26, %f24, %f25, %f23;
	bar.sync 	0;
	add.s32 	%r21, %r15, 8;
	mul.wide.u32 	%rd10, %r21, 4;
	add.s64 	%rd11, %rd4, %rd10;
	ld.global.u32 	%r22, [%rd11];
	cvt.rn.f32.s32 	%f27, %r22;
	st.shared.f32 	[%r18], %f27;
	bar.sync 	0;
	ld.shared.f32 	%f28, [%r12];
	ld.shared.f32 	%f29, [%r17];
	fma.rn.f32 	%f30, %f28, %f29, 0f00000000;
	ld.shared.f32 	%f31, [%r12+4];
	ld.shared.f32 	%f32, [%r17+32];
	fma.rn.f32 	%f33, %f31, %f32, %f30;
	ld.shared.f32 	%f34, [%r12+8];
	ld.shared.f32 	%f35, [%r17+64];
	fma.rn.f32 	%f36, %f34, %f35, %f33;
	ld.shared.f32 	%f37, [%r12+12];
	ld.shared.f32 	%f38, [%r17+96];
	fma.rn.f32 	%f39, %f37, %f38, %f36;
	ld.shared.f32 	%f40, [%r12+16];
	ld.shared.f32 	%f41, [%r17+128];
	fma.rn.f32 	%f42, %f40, %f41, %f39;
	ld.shared.f32 	%f43, [%r12+20];
	ld.shared.f32 	%f44, [%r17+160];
	fma.rn.f32 	%f45, %f43, %f44, %f42;
	ld.shared.f32 	%f46, [%r12+24];
	ld.shared.f32 	%f47, [%r17+192];
	fma.rn.f32 	%f48, %f46, %f47, %f45;
	ld.shared.f32 	%f49, [%r12+28];
	ld.shared.f32 	%f50, [%r17+224];
	fma.rn.f32 	%f51, %f49, %f50, %f48;
	bar.sync 	0;
	ld.global.u32 	%r23, [%rd7+32];
	cvt.rn.f32.s32 	%f52, %r23;
	st.shared.f32 	[%r14], %f52;
	add.s32 	%r24, %r15, 256;
	mul.wide.u32 	%rd12, %r24, 4;
	add.s64 	%rd13, %rd4, %rd12;
	ld.global.u32 	%r25, [%rd13];
	cvt.rn.f32.s32 	%f53, %r25;
	st.shared.f32 	[%r18], %f53;
	bar.sync 	0;
	ld.shared.f32 	%f54, [%r12];
	ld.shared.f32 	%f55, [%r17];
	fma.rn.f32 	%f56, %f54, %f55, %f26;
	ld.shared.f32 	%f57, [%r12+4];
	ld.shared.f32 	%f58, [%r17+32];
	fma.rn.f32 	%f59, %f57, %f58, %f56;
	ld.shared.f32 	%f60, [%r12+8];
	ld.shared.f32 	%f61, [%r17+64];
	fma.rn.f32 	%f62, %f60, %f61, %f59;
	ld.shared.f32 	%f63, [%r12+12];
	ld.shared.f32 	%f64, [%r17+96];
	fma.rn.f32 	%f65, %f63, %f64, %f62;
	ld.shared.f32 	%f66, [%r12+16];
	ld.shared.f32 	%f67, [%r17+128];
	fma.rn.f32 	%f68, %f66, %f67, %f65;
	ld.shared.f32 	%f69, [%r12+20];
	ld.shared.f32 	%f70, [%r17+160];
	fma.rn.f32 	%f71, %f69, %f70, %f68;
	ld.shared.f32 	%f72, [%r12+24];
	ld.shared.f32 	%f73, [%r17+192];
	fma.rn.f32 	%f74, %f72, %f73, %f71;
	ld.shared.f32 	%f75, [%r12+28];
	ld.shared.f32 	%f76, [%r17+224];
	fma.rn.f32 	%f77, %f75, %f76, %f74;
	bar.sync 	0;
	add.s32 	%r26, %r15, 264;
	mul.wide.u32 	%rd14, %r26, 4;
	add.s64 	%rd15, %rd4, %rd14;
	ld.global.u32 	%r27, [%rd15];
	cvt.rn.f32.s32 	%f78, %r27;
	st.shared.f32 	[%r18], %f78;
	bar.sync 	0;
	ld.shared.f32 	%f79, [%r12];
	ld.shared.f32 	%f80, [%r17];
	fma.rn.f32 	%f81, %f79, %f80, %f51;
	ld.shared.f32 	%f82, [%r12+4];
	ld.shared.f32 	%f83, [%r17+32];
	fma.rn.f32 	%f84, %f82, %f83, %f81;
	ld.shared.f32 	%f85, [%r12+8];
	ld.shared.f32 	%f86, [%r17+64];
	fma.rn.f32 	%f87, %f85, %f86, %f84;
	ld.shared.f32 	%f88, [%r12+12];
	ld.shared.f32 	%f89, [%r17+96];
	fma.rn.f32 	%f90, %f88, %f89, %f87;
	ld.shared.f32 	%f91, [%r12+16];
	ld.shared.f32 	%f92, [%r17+128];
	fma.rn.f32 	%f93, %f91, %f92, %f90;
	ld.shared.f32 	%f94, [%r12+20];
	ld.shared.f32 	%f95, [%r17+160];
	fma.rn.f32 	%f96, %f94, %f95, %f93;
	ld.shared.f32 	%f97, [%r12+24];
	ld.shared.f32 	%f98, [%r17+192];
	fma.rn.f32 	%f99, %f97, %f98, %f96;
	ld.shared.f32 	%f100, [%r12+28];
	ld.shared.f32 	%f101, [%r17+224];
	fma.rn.f32 	%f102, %f100, %f101, %f99;
	bar.sync 	0;
	ld.global.u32 	%r28, [%rd7+64];
	cvt.rn.f32.s32 	%f103, %r28;
	st.shared.f32 	[%r14], %f103;
	add.s32 	%r29, %r15, 512;
	mul.wide.u32 	%rd16, %r29, 4;
	add.s64 	%rd17, %rd4, %rd16;
	ld.global.u32 	%r30, [%rd17];
	cvt.rn.f32.s32 	%f104, %r30;
	st.shared.f32 	[%r18], %f104;
	bar.sync 	0;
	ld.shared.f32 	%f105, [%r12];
	ld.shared.f32 	%f106, [%r17];
	fma.rn.f32 	%f107, %f105, %f106, %f77;
	ld.shared.f32 	%f108, [%r12+4];
	ld.shared.f32 	%f109, [%r17+32];
	fma.rn.f32 	%f110, %f108, %f109, %f107;
	ld.shared.f32 	%f111, [%r12+8];
	ld.shared.f32 	%f112, [%r17+64];
	fma.rn.f32 	%f113, %f111, %f112, %f110;
	ld.shared.f32 	%f114, [%r12+12];
	ld.shared.f32 	%f115, [%r17+96];
	fma.rn.f32 	%f116, %f114, %f115, %f113;
	ld.shared.f32 	%f117, [%r12+16];
	ld.shared.f32 	%f118, [%r17+128];
	fma.rn.f32 	%f119, %f117, %f118, %f116;
	ld.shared.f32 	%f120, [%r12+20];
	ld.shared.f32 	%f121, [%r17+160];
	fma.rn.f32 	%f122, %f120, %f121, %f119;
	ld.shared.f32 	%f123, [%r12+24];
	ld.shared.f32 	%f124, [%r17+192];
	fma.rn.f32 	%f125, %f123, %f124, %f122;
	ld.shared.f32 	%f126, [%r12+28];
	ld.shared.f32 	%f127, [%r17+224];
	fma.rn.f32 	%f128, %f126, %f127, %f125;
	bar.sync 	0;
	add.s32 	%r31, %r15, 520;
	mul.wide.u32 	%rd18, %r31, 4;
	add.s64 	%rd19, %rd4, %rd18;
	ld.global.u32 	%r32, [%rd19];
	cvt.rn.f32.s32 	%f129, %r32;
	st.shared.f32 	[%r18], %f129;
	bar.sync 	0;
	ld.shared.f32 	%f130, [%r12];
	ld.shared.f32 	%f131, [%r17];
	fma.rn.f32 	%f132, %f130, %f131, %f102;
	ld.shared.f32 	%f133, [%r12+4];
	ld.shared.f32 	%f134, [%r17+32];
	fma.rn.f32 	%f135, %f133, %f134, %f132;
	ld.shared.f32 	%f136, [%r12+8];
	ld.shared.f32 	%f137, [%r17+64];
	fma.rn.f32 	%f138, %f136, %f137, %f135;
	ld.shared.f32 	%f139, [%r12+12];
	ld.shared.f32 	%f140, [%r17+96];
	fma.rn.f32 	%f141, %f139, %f140, %f138;
	ld.shared.f32 	%f142, [%r12+16];
	ld.shared.f32 	%f143, [%r17+128];
	fma.rn.f32 	%f144, %f142, %f143, %f141;
	ld.shared.f32 	%f145, [%r12+20];
	ld.shared.f32 	%f146, [%r17+160];
	fma.rn.f32 	%f147, %f145, %f146, %f144;
	ld.shared.f32 	%f148, [%r12+24];
	ld.shared.f32 	%f149, [%r17+192];
	fma.rn.f32 	%f150, %f148, %f149, %f147;
	ld.shared.f32 	%f151, [%r12+28];
	ld.shared.f32 	%f152, [%r17+224];
	fma.rn.f32 	%f153, %f151, %f152, %f150;
	bar.sync 	0;
	ld.global.u32 	%r33, [%rd7+96];
	cvt.rn.f32.s32 	%f154, %r33;
	st.shared.f32 	[%r14], %f154;
	add.s32 	%r34, %r15, 768;
	mul.wide.u32 	%rd20, %r34, 4;
	add.s64 	%rd21, %rd4, %rd20;
	ld.global.u32 	%r35, [%rd21];
	cvt.rn.f32.s32 	%f155, %r35;
	st.shared.f32 	[%r18], %f155;
	bar.sync 	0;
	ld.shared.f32 	%f156, [%r12];
	ld.shared.f32 	%f157, [%r17];
	fma.rn.f32 	%f158, %f156, %f157, %f128;
	ld.shared.f32 	%f159, [%r12+4];
	ld.shared.f32 	%f160, [%r17+32];
	fma.rn.f32 	%f161, %f159, %f160, %f158;
	ld.shared.f32 	%f162, [%r12+8];
	ld.shared.f32 	%f163, [%r17+64];
	fma.rn.f32 	%f164, %f162, %f163, %f161;
	ld.shared.f32 	%f165, [%r12+12];
	ld.shared.f32 	%f166, [%r17+96];
	fma.rn.f32 	%f167, %f165, %f166, %f164;
	ld.shared.f32 	%f168, [%r12+16];
	ld.shared.f32 	%f169, [%r17+128];
	fma.rn.f32 	%f170, %f168, %f169, %f167;
	ld.shared.f32 	%f171, [%r12+20];
	ld.shared.f32 	%f172, [%r17+160];
	fma.rn.f32 	%f173, %f171, %f172, %f170;
	ld.shared.f32 	%f174, [%r12+24];
	ld.shared.f32 	%f175, [%r17+192];
	fma.rn.f32 	%f176, %f174, %f175, %f173;
	ld.shared.f32 	%f177, [%r12+28];
	ld.shared.f32 	%f178, [%r17+224];
	fma.rn.f32 	%f179, %f177, %f178, %f176;
	bar.sync 	0;
	add.s32 	%r36, %r15, 776;
	mul.wide.u32 	%rd22, %r36, 4;
	add.s64 	%rd23, %rd4, %rd22;
	ld.global.u32 	%r37, [%rd23];
	cvt.rn.f32.s32 	%f180, %r37;
	st.shared.f32 	[%r18], %f180;
	bar.sync 	0;
	ld.shared.f32 	%f181, [%r12];
	ld.shared.f32 	%f182, [%r17];
	fma.rn.f32 	%f183, %f181, %f182, %f153;
	ld.shared.f32 	%f184, [%r12+4];
	ld.shared.f32 	%f185, [%r17+32];
	fma.rn.f32 	%f186, %f184, %f185, %f183;
	ld.shared.f32 	%f187, [%r12+8];
	ld.shared.f32 	%f188, [%r17+64];
	fma.rn.f32 	%f189, %f187, %f188, %f186;
	ld.shared.f32 	%f190, [%r12+12];
	ld.shared.f32 	%f191, [%r17+96];
	fma.rn.f32 	%f192, %f190, %f191, %f189;
	ld.shared.f32 	%f193, [%r12+16];
	ld.shared.f32 	%f194, [%r17+128];
	fma.rn.f32 	%f195, %f193, %f194, %f192;
	ld.shared.f32 	%f196, [%r12+20];
	ld.shared.f32 	%f197, [%r17+160];
	fma.rn.f32 	%f198, %f196, %f197, %f195;
	ld.shared.f32 	%f199, [%r12+24];
	ld.shared.f32 	%f200, [%r17+192];
	fma.rn.f32 	%f201, %f199, %f200, %f198;
	ld.shared.f32 	%f202, [%r12+28];
	ld.shared.f32 	%f203, [%r17+224];
	fma.rn.f32 	%f204, %f202, %f203, %f201;
	bar.sync 	0;
	add.s32 	%r38, %r6, %r9;
	cvta.to.global.u64 	%rd24, %rd3;
	cvt.rzi.s32.f32 	%r39, %f179;
	mul.wide.s32 	%rd25, %r38, 4;
	add.s64 	%rd26, %rd24, %rd25;
	st.global.u32 	[%rd26], %r39;
	cvt.rzi.s32.f32 	%r40, %f204;
	st.global.u32 	[%rd26+32], %r40;
	ret;

}


// ===== COMPILED SASS (sm_100) =====

	.target	sm_100

	.elftype	@"ET_EXEC"


//--------------------- .note.nv.tkinfo           --------------------------
	.section	.note.nv.tkinfo,"",@"SHT_NOTE"
	.sectionflags	@"SHF_NOTE_NV_TKINFO"
	.tkinfo
        /*0018*/ 	.word	0x00000002
        /*0030*/ 	.string	""
        /*0030*/ 	.string	"ptxas"
        /*0030*/ 	.string	"Cuda compilation tools, release 13.0, V13.0.88"
        /*0030*/ 	.string	"Build cuda_13.0.r13.0/compiler.36424714_0"
        /*0030*/ 	.string	"-arch sm_100 -m 64 "



//--------------------- .note.nv.cuinfo           --------------------------
	.section	.note.nv.cuinfo,"",@"SHT_NOTE"
	.sectionflags	@"SHF_NOTE_NV_CUINFO"
        /*0018*/ 	.short	0x0002
        /*001a*/ 	.short	0x0064
        /*001c*/ 	.short	0x0082
	.zero		2


//--------------------- .nv.info                  --------------------------
	.section	.nv.info,"",@"SHT_CUDA_INFO"
	.align	4


	//----- nvinfo : EIATTR_REGCOUNT
	.align		4
        /*0000*/ 	.byte	0x04, 0x2f
        /*0002*/ 	.short	(.L_1 - .L_0)
	.align		4
.L_0:
        /*0004*/ 	.word	index@(_Z7mat_gpuPiS_S_)
        /*0008*/ 	.word	0x00000020


	//----- nvinfo : EIATTR_FRAME_SIZE
	.align		4
.L_1:
        /*000c*/ 	.byte	0x04, 0x11
        /*000e*/ 	.short	(.L_3 - .L_2)
	.align		4
.L_2:
        /*0010*/ 	.word	index@(_Z7mat_gpuPiS_S_)
        /*0014*/ 	.word	0x00000000


	//----- nvinfo : EIATTR_MIN_STACK_SIZE
	.align		4
.L_3:
        /*0018*/ 	.byte	0x04, 0x12
        /*001a*/ 	.short	(.L_5 - .L_4)
	.align		4
.L_4:
        /*001c*/ 	.word	index@(_Z7mat_gpuPiS_S_)
        /*0020*/ 	.word	0x00000000
.L_5:


//--------------------- .nv.compat                --------------------------
	.section	.nv.compat,"",@"SHT_CUDA_COMPAT_INFO"
	.align	4
        /*0000*/ 	.byte	0x02, 0x09, 0x00, 0x00, 0x02, 0x02, 0x01, 0x00, 0x02, 0x05, 0x05, 0x00, 0x03, 0x07, 0x01, 0x01
        /*0010*/ 	.byte	0x02, 0x03, 0x00, 0x00, 0x02, 0x06, 0x01, 0x00, 0x04, 0x0b, 0x08, 0x00, 0x09, 0x00, 0x00, 0x00
        /*0020*/ 	.byte	0x00, 0x00, 0x00, 0x00


//--------------------- .nv.info._Z7mat_gpuPiS_S_ --------------------------
	.section	.nv.info._Z7mat_gpuPiS_S_,"",@"SHT_CUDA_INFO"
	.sectionflags	@""
	.align	4


	//----- nvinfo : EIATTR_CUDA_API_VERSION
	.align		4
        /*0000*/ 	.byte	0x04, 0x37
        /*0002*/ 	.short	(.L_7 - .L_6)
.L_6:
        /*0004*/ 	.word	0x00000082


	//----- nvinfo : EIATTR_KPARAM_INFO
	.align		4
.L_7:
        /*0008*/ 	.byte	0x04, 0x17
        /*000a*/ 	.short	(.L_9 - .L_8)
.L_8:
        /*000c*/ 	.word	0x00000000
        /*0010*/ 	.short	0x0002
        /*0012*/ 	.short	0x0010
        /*0014*/ 	.byte	0x00, 0xf5, 0x21, 0x00


	//----- nvinfo : EIATTR_KPARAM_INFO
	.align		4
.L_9:
        /*0018*/ 	.byte	0x04, 0x17
        /*001a*/ 	.short	(.L_11 - .L_10)
.L_10:
        /*001c*/ 	.word	0x00000000
        /*0020*/ 	.short	0x0001
        /*0022*/ 	.short	0x0008
        /*0024*/ 	.byte	0x00, 0xf5, 0x21, 0x00


	//----- nvinfo : EIATTR_KPARAM_INFO
	.align		4
.L_11:
        /*0028*/ 	.byte	0x04, 0x17
        /*002a*/ 	.short	(.L_13 - .L_12)
.L_12:
        /*002c*/ 	.word	0x00000000
        /*0030*/ 	.short	0x0000
        /*0032*/ 	.short	0x0000
        /*0034*/ 	.byte	0x00, 0xf5, 0x21, 0x00


	//----- nvinfo : EIATTR_SPARSE_MMA_MASK
	.align		4
.L_13:
        /*0038*/ 	.byte	0x03, 0x50
        /*003a*/ 	.short	0x0000


	//----- nvinfo : EIATTR_MAXREG_COUNT
	.align		4
        /*003c*/ 	.byte	0x03, 0x1b
        /*003e*/ 	.short	0x00ff


	//----- nvinfo : EIATTR_NUM_BARRIERS
	.align		4
        /*0040*/ 	.byte	0x02, 0x4c
        /*0042*/ 	.byte	0x01
	.zero		1


	//----- nvinfo : EIATTR_MERCURY_ISA_VERSION
	.align		4
        /*0044*/ 	.byte	0x03, 0x5f
        /*0046*/ 	.short	0x0101


	//----- nvinfo : EIATTR_VRC_CTA_INIT_COUNT
	.align		4
        /*0048*/ 	.byte	0x02, 0x4a
	.zero		1
	.zero		1


	//----- nvinfo : EIATTR_EXIT_INSTR_OFFSETS
	.align		4
        /*004c*/ 	.byte	0x04, 0x1c
        /*004e*/ 	.short	(.L_15 - .L_14)


	//   ....[0]....
.L_14:
        /*0050*/ 	.word	0x00000f10


	//----- nvinfo : EIATTR_CBANK_PARAM_SIZE
	.align		4
.L_15:
        /*0054*/ 	.byte	0x03, 0x19
        /*0056*/ 	.short	0x0018


	//----- nvinfo : EIATTR_PARAM_CBANK
	.align		4
        /*0058*/ 	.byte	0x04, 0x0a
        /*005a*/ 	.short	(.L_17 - .L_16)
	.align		4
.L_16:
        /*005c*/ 	.word	index@(.nv.constant0._Z7mat_gpuPiS_S_)
        /*0060*/ 	.short	0x0380
        /*0062*/ 	.short	0x0018


	//----- nvinfo : EIATTR_SW_WAR
	.align		4
.L_17:
        /*0064*/ 	.byte	0x04, 0x36
        /*0066*/ 	.short	(.L_19 - .L_18)
.L_18:
        /*0068*/ 	.word	0x00000008
.L_19:


//--------------------- .nv.callgraph             --------------------------
	.section	.nv.callgraph,"",@"SHT_CUDA_CALLGRAPH"
	.align	4
	.sectionentsize	8
	.align		4
        /*0000*/ 	.word	0x00000000
	.align		4
        /*0004*/ 	.word	0xffffffff
	.align		4
        /*0008*/ 	.word	0x00000000
	.align		4
        /*000c*/ 	.word	0xfffffffe
	.align		4
        /*0010*/ 	.word	0x00000000
	.align		4
        /*0014*/ 	.word	0xfffffffd
	.align		4
        /*0018*/ 	.word	0x00000000
	.align		4
        /*001c*/ 	.word	0xfffffffc


//--------------------- .text._Z7mat_gpuPiS_S_    --------------------------
	.section	.text._Z7mat_gpuPiS_S_,"ax",@progbits
	.align	128
        .global         _Z7mat_gpuPiS_S_
        .type           _Z7mat_gpuPiS_S_,@function
        .size           _Z7mat_gpuPiS_S_,(.L_x_1 - _Z7mat_gpuPiS_S_)
        .other          _Z7mat_gpuPiS_S_,@"STO_CUDA_ENTRY STV_DEFAULT"
_Z7mat_gpuPiS_S_:
.text._Z7mat_gpuPiS_S_:
[----:B------:R-:W-:Y:S01]  /*0000*/  LDC R1, c[0x0][0x37c] ;  /* 0x0000df00ff017b82 */ /* 0x000fe20000000800 */
[----:B------:R-:W0:Y:S07]  /*0010*/  S2R R20, SR_TID.Y ;  /* 0x0000000000147919 */ /* 0x000e2e0000002200 */
[----:B------:R-:W1:Y:S01]  /*0020*/  LDC.64 R18, c[0x0][0x380] ;  /* 0x0000e000ff127b82 */ /* 0x000e620000000a00 */
[----:B------:R-:W2:Y:S01]  /*0030*/  LDCU.64 UR8, c[0x0][0x358] ;  /* 0x00006b00ff0877ac */ /* 0x000ea20008000a00 */
[----:B------:R-:W3:Y:S01]  /*0040*/  S2R R3, SR_CTAID.Y ;  /* 0x0000000000037919 */ /* 0x000ee20000002600 */
[----:B------:R-:W4:Y:S05]  /*0050*/  S2R R7, SR_TID.X ;  /* 0x0000000000077919 */ /* 0x000f2a0000002100 */
[----:B------:R-:W5:Y:S01]  /*0060*/  LDC.64 R14, c[0x0][0x388] ;  /* 0x0000e200ff0e7b82 */ /* 0x000f620000000a00 */
[----:B------:R-:W2:Y:S01]  /*0070*/  S2R R2, SR_CTAID.X ;  /* 0x0000000000027919 */ /* 0x000ea20000002500 */
[----:B0-----:R-:W-:-:S04]  /*0080*/  SHF.L.U32 R20, R20, 0x5, RZ ;  /* 0x0000000514147819 */ /* 0x001fc800000006ff */
[----:B---3--:R-:W-:-:S04]  /*0090*/  LEA R0, R3, R20, 0x8 ;  /* 0x0000001403007211 */ /* 0x008fc800078e40ff */
[-C--:B----4-:R-:W-:Y:S02]  /*00a0*/  IADD3 R5, PT, PT, R0, R7.reuse, RZ ;  /* 0x0000000700057210 */ /* 0x090fe40007ffe0ff */
[----:B--2---:R-:W-:-:S03]  /*00b0*/  LEA R3, R2, R7, 0x4 ;  /* 0x0000000702037211 */ /* 0x004fc600078e20ff */
[----:B-1----:R-:W-:Y:S01]  /*00c0*/  IMAD.WIDE.U32 R18, R5, 0x4, R18 ;  /* 0x0000000405127825 */ /* 0x002fe200078e0012 */
[----:B------:R-:W-:-:S04]  /*00d0*/  IADD3 R12, PT, PT, R3, R20, RZ ;  /* 0x00000014030c7210 */ /* 0x000fc80007ffe0ff */
[----:B------:R-:W2:Y:S01]  /*00e0*/  LDG.E R6, desc[UR8][R18.64] ;  /* 0x0000000812067981 */ /* 0x000ea2000c1e1900 */
[----:B-----5:R-:W-:-:S06]  /*00f0*/  IMAD.WIDE.U32 R4, R12, 0x4, R14 ;  /* 0x000000040c047825 */ /* 0x020fcc00078e000e */
[----:B------:R-:W3:Y:S01]  /*0100*/  LDG.E R4, desc[UR8][R4.64] ;  /* 0x0000000804047981 */ /* 0x000ee2000c1e1900 */
[----:B------:R-:W0:Y:S01]  /*0110*/  S2UR UR6, SR_CgaCtaId ;  /* 0x00000000000679c3 */ /* 0x000e220000008800 */
[----:B------:R-:W-:Y:S02]  /*0120*/  UMOV UR4, 0x400 ;  /* 0x0000040000047882 */ /* 0x000fe40000000000 */
[----:B------:R-:W-:Y:S02]  /*0130*/  UIADD3 UR5, UPT, UPT, UR4, 0x100, URZ ;  /* 0x0000010004057890 */ /* 0x000fe4000fffe0ff */
[----:B0-----:R-:W-:Y:S02]  /*0140*/  ULEA UR4, UR6, UR4, 0x18 ;  /* 0x0000000406047291 */ /* 0x001fe4000f8ec0ff */
[----:B------:R-:W-:-:S04]  /*0150*/  ULEA UR5, UR6, UR5, 0x18 ;  /* 0x0000000506057291 */ /* 0x000fc8000f8ec0ff */
[C---:B------:R-:W-:Y:S02]  /*0160*/  IADD3 R13, PT, PT, R20.reuse, UR4, RZ ;  /* 0x00000004140d7c10 */ /* 0x040fe4000fffe0ff */
[C---:B------:R-:W-:Y:S02]  /*0170*/  LEA R2, R7.reuse, UR5, 0x2 ;  /* 0x0000000507027c11 */ /* 0x040fe4000f8e10ff */
[----:B------:R-:W-:Y:S02]  /*0180*/  LEA R13, R7, R13, 0x2 ;  /* 0x0000000d070d7211 */ /* 0x000fe400078e10ff */
[----:B------:R-:W-:Y:S02]  /*0190*/  IADD3 R16, PT, PT, R20, R2, RZ ;  /* 0x0000000214107210 */ /* 0x000fe40007ffe0ff */
[----:B------:R-:W-:-:S05]  /*01a0*/  IADD3 R23, PT, PT, R12, 0x8, RZ ;  /* 0x000000080c177810 */ /* 0x000fca0007ffe0ff */
[----:B------:R-:W-:Y:S01]  /*01b0*/  IMAD.WIDE.U32 R22, R23, 0x4, R14 ;  /* 0x0000000417167825 */ /* 0x000fe200078e000e */
[----:B--2---:R-:W-:-:S05]  /*01c0*/  I2FP.F32.S32 R8, R6 ;  /* 0x0000000600087245 */ /* 0x004fca0000201400 */
[----:B------:R-:W-:Y:S01]  /*01d0*/  STS [R13], R8 ;  /* 0x000000080d007388 */ /* 0x000fe20000000800 */
[----:B---3--:R-:W-:-:S05]  /*01e0*/  I2FP.F32.S32 R9, R4 ;  /* 0x0000000400097245 */ /* 0x008fca0000201400 */
[----:B------:R-:W-:Y:S01]  /*01f0*/  STS [R16], R9 ;  /* 0x0000000910007388 */ /* 0x000fe20000000800 */
[----:B------:R-:W-:Y:S06]  /*0200*/  BAR.SYNC.DEFER_BLOCKING 0x0 ;  /* 0x0000000000007b1d */ /* 0x000fec0000010000 */
[----:B------:R-:W-:Y:S04]  /*0210*/  LDS R11, [R2] ;  /* 0x00000000020b7984 */ /* 0x000fe80000000800 */
[----:B------:R-:W0:Y:S04]  /*0220*/  LDS.128 R4, [R20+UR4] ;  /* 0x0000000414047984 */ /* 0x000e280008000c00 */
[----:B------:R-:W1:Y:S04]  /*0230*/  LDS R17, [R2+0x20] ;  /* 0x0000200002117984 */ /* 0x000e680000000800 */
[----:B------:R-:W2:Y:S04]  /*0240*/  LDS R25, [R2+0x40] ;  /* 0x0000400002197984 */ /* 0x000ea80000000800 */
[----:B------:R-:W-:Y:S04]  /*0250*/  LDS R21, [R2+0x80] ;  /* 0x0000800002157984 */ /* 0x000fe80000000800 */
[----:B------:R-:W-:Y:S04]  /*0260*/  LDS R26, [R2+0xa0] ;  /* 0x0000a000021a7984 */ /* 0x000fe80000000800 */
[----:B------:R-:W-:Y:S01]  /*0270*/  LDS R24, [R2+0xe0] ;  /* 0x0000e00002187984 */ /* 0x000fe20000000800 */
[----:B0-----:R-:W-:-:S03]  /*0280*/  FFMA R4, R4, R11, RZ ;  /* 0x0000000b04047223 */ /* 0x001fc600000000ff */
[----:B------:R-:W-:Y:S01]  /*0290*/  LDS.128 R8, [R20+UR4+0x10] ;  /* 0x0000100414087984 */ /* 0x000fe20008000c00 */
[----:B-1----:R-:W-:-:S03]  /*02a0*/  FFMA R4, R17, R5, R4 ;  /* 0x0000000511047223 */ /* 0x002fc60000000004 */
[----:B------:R-:W0:Y:S04]  /*02b0*/  LDS R5, [R2+0x60] ;  /* 0x0000600002057984 */ /* 0x000e280000000800 */
[----:B------:R-:W1:Y:S01]  /*02c0*/  LDS R17, [R2+0xc0] ;  /* 0x0000c00002117984 */ /* 0x000e620000000800 */
[----:B------:R-:W-:Y:S06]  /*02d0*/  BAR.SYNC.DEFER_BLOCKING 0x0 ;  /* 0x0000000000007b1d */ /* 0x000fec0000010000 */
[----:B------:R3:W4:Y:S01]  /*02e0*/  LDG.E R22, desc[UR8][R22.64] ;  /* 0x0000000816167981 */ /* 0x000722000c1e1900 */
[----:B--2---:R-:W-:-:S04]  /*02f0*/  FFMA R4, R25, R6, R4 ;  /* 0x0000000619047223 */ /* 0x004fc80000000004 */
[----:B0-----:R-:W-:-:S04]  /*0300*/  FFMA R25, R5, R7, R4 ;  /* 0x0000000705197223 */ /* 0x001fc80000000004 */
[----:B------:R-:W-:-:S04]  /*0310*/  FFMA R25, R8, R21, R25 ;  /* 0x0000001508197223 */ /* 0x000fc80000000019 */
[----:B------:R-:W-:-:S04]  /*0320*/  FFMA R26, R26, R9, R25 ;  /* 0x000000091a1a7223 */ /* 0x000fc80000000019 */
[----:B-1----:R-:W-:Y:S01]  /*0330*/  FFMA R9, R17, R10, R26 ;  /* 0x0000000a11097223 */ /* 0x002fe2000000001a */
[----:B---3--:R-:W-:Y:S02]  /*0340*/  IADD3 R23, PT, PT, R12, 0x100, RZ ;  /* 0x000001000c177810 */ /* 0x008fe40007ffe0ff */
[----:B----4-:R-:W-:-:S05]  /*0350*/  I2FP.F32.S32 R27, R22 ;  /* 0x00000016001b7245 */ /* 0x010fca0000201400 */
[----:B------:R-:W-:Y:S01]  /*0360*/  STS [R16], R27 ;  /* 0x0000001b10007388 */ /* 0x000fe20000000800 */
[----:B------:R-:W-:Y:S06]  /*0370*/  BAR.SYNC.DEFER_BLOCKING 0x0 ;  /* 0x0000000000007b1d */ /* 0x000fec0000010000 */
[----:B------:R-:W-:Y:S04]  /*0380*/  LDS R29, [R2] ;  /* 0x00000000021d7984 */ /* 0x000fe80000000800 */
[----:B------:R-:W0:Y:S04]  /*0390*/  LDS.128 R4, [R20+UR4] ;  /* 0x0000000414047984 */ /* 0x000e280008000c00 */
[----:B------:R-:W1:Y:S04]  /*03a0*/  LDS R28, [R2+0x20] ;  /* 0x00002000021c7984 */ /* 0x000e680000000800 */
[----:B------:R-:W2:Y:S04]  /*03b0*/  LDS R21, [R2+0x40] ;  /* 0x0000400002157984 */ /* 0x000ea80000000800 */
[----:B------:R-:W3:Y:S04]  /*03c0*/  LDS R8, [R2+0x60] ;  /* 0x0000600002087984 */ /* 0x000ee80000000800 */
[----:B------:R-:W-:Y:S04]  /*03d0*/  LDS R26, [R2+0xa0] ;  /* 0x0000a000021a7984 */ /* 0x000fe80000000800 */
[----:B------:R-:W-:Y:S01]  /*03e0*/  LDS R17, [R2+0xc0] ;  /* 0x0000c00002117984 */ /* 0x000fe20000000800 */
[----:B0-----:R-:W-:-:S04]  /*03f0*/  FFMA R4, R4, R29, RZ ;  /* 0x0000001d04047223 */ /* 0x001fc800000000ff */
[----:B-1----:R-:W-:Y:S02]  /*0400*/  FFMA R4, R28, R5, R4 ;  /* 0x000000051c047223 */ /* 0x002fe40000000004 */
[----:B------:R-:W-:Y:S02]  /*0410*/  LDS R28, [R2+0xe0] ;  /* 0x0000e000021c7984 */ /* 0x000fe40000000800 */
[----:B--2---:R-:W-:-:S04]  /*0420*/  FFMA R21, R21, R6, R4 ;  /* 0x0000000615157223 */ /* 0x004fc80000000004 */
[----:B---3--:R-:W-:Y:S02]  /*0430*/  FFMA R21, R8, R7, R21 ;  /* 0x0000000708157223 */ /* 0x008fe40000000015 */
[----:B------:R-:W-:Y:S04]  /*0440*/  LDS R8, [R2+0x80] ;  /* 0x0000800002087984 */ /* 0x000fe80000000800 */
[----:B------:R-:W0:Y:S01]  /*0450*/  LDS.128 R4, [R20+UR4+0x10] ;  /* 0x0000100414047984 */ /* 0x000e220008000c00 */
[----:B------:R-:W-:Y:S01]  /*0460*/  BAR.SYNC.DEFER_BLOCKING 0x0 ;  /* 0x0000000000007b1d */ /* 0x000fe20000010000 */
[----:B------:R-:W-:-:S05]  /*0470*/  IMAD.WIDE.U32 R22, R23, 0x4, R14 ;  /* 0x0000000417167825 */ /* 0x000fca00078e000e */
[----:B------:R-:W2:Y:S04]  /*0480*/  LDG.E R10, desc[UR8][R18.64+0x20] ;  /* 0x00002008120a7981 */ /* 0x000ea8000c1e1900 */
[----:B------:R-:W3:Y:S01]  /*0490*/  LDG.E R22, desc[UR8][R22.64] ;  /* 0x0000000816167981 */ /* 0x000ee2000c1e1900 */
[----:B------:R-:W-:Y:S01]  /*04a0*/  FFMA R25, R24, R11, R9 ;  /* 0x0000000b18197223 */ /* 0x000fe20000000009 */
[----:B0-----:R-:W-:-:S04]  /*04b0*/  FFMA R27, R4, R8, R21 ;  /* 0x00000008041b7223 */ /* 0x001fc80000000015 */
[----:B------:R-:W-:Y:S01]  /*04c0*/  FFMA R26, R26, R5, R27 ;  /* 0x000000051a1a7223 */ /* 0x000fe2000000001b */
[----:B------:R-:W-:-:S03]  /*04d0*/  IADD3 R5, PT, PT, R12, 0x108, RZ ;  /* 0x000001080c057810 */ /* 0x000fc60007ffe0ff */
[----:B------:R-:W-:-:S04]  /*04e0*/  FFMA R17, R17, R6, R26 ;  /* 0x0000000611117223 */ /* 0x000fc8000000001a */
[----:B------:R-:W-:Y:S01]  /*04f0*/  FFMA R17, R28, R7, R17 ;  /* 0x000000071c117223 */ /* 0x000fe20000000011 */
[----:B--2---:R-:W-:Y:S02]  /*0500*/  I2FP.F32.S32 R29, R10 ;  /* 0x0000000a001d7245 */ /* 0x004fe40000201400 */
[----:B---3--:R-:W-:-:S03]  /*0510*/  I2FP.F32.S32 R23, R22 ;  /* 0x0000001600177245 */ /* 0x008fc60000201400 */
[----:B------:R-:W-:Y:S04]  /*0520*/  STS [R13], R29 ;  /* 0x0000001d0d007388 */ /* 0x000fe80000000800 */
[----:B------:R0:W-:Y:S01]  /*0530*/  STS [R16], R23 ;  /* 0x0000001710007388 */ /* 0x0001e20000000800 */
[----:B------:R-:W-:Y:S06]  /*0540*/  BAR.SYNC.DEFER_BLOCKING 0x0 ;  /* 0x0000000000007b1d */ /* 0x000fec0000010000 */
[----:B------:R-:W-:Y:S04]  /*0550*/  LDS R24, [R2] ;  /* 0x0000000002187984 */ /* 0x000fe80000000800 */
[----:B------:R-:W1:Y:S04]  /*0560*/  LDS.128 R8, [R20+UR4] ;  /* 0x0000000414087984 */ /* 0x000e680008000c00 */
[----:B------:R-:W2:Y:S04]  /*0570*/  LDS R4, [R2+0x20] ;  /* 0x0000200002047984 */ /* 0x000ea80000000800 */
[----:B------:R-:W3:Y:S01]  /*0580*/  LDS R21, [R2+0x40] ;  /* 0x0000400002157984 */ /* 0x000ee20000000800 */
[----:B0-----:R-:W-:-:S03]  /*0590*/  IMAD.WIDE.U32 R22, R5, 0x4, R14 ;  /* 0x0000000405167825 */ /* 0x001fc600078e000e */
[----:B------:R-:W-:Y:S01]  /*05a0*/  LDS R26, [R2+0xa0] ;  /* 0x0000a000021a7984 */ /* 0x000fe20000000800 */
[----:B-1----:R-:W-:-:S03]  /*05b0*/  FFMA R25, R8, R24, R25 ;  /* 0x0000001808197223 */ /* 0x002fc60000000019 */
[----:B------:R-:W-:Y:S01]  /*05c0*/  LDS R24, [R2+0xe0] ;  /* 0x0000e00002187984 */ /* 0x000fe20000000800 */
[----:B--2---:R-:W-:-:S03]  /*05d0*/  FFMA R4, R4, R9, R25 ;  /* 0x0000000904047223 */ /* 0x004fc60000000019 */
[----:B------:R-:W0:Y:S01]  /*05e0*/  LDS R9, [R2+0x60] ;  /* 0x0000600002097984 */ /* 0x000e220000000800 */
[----:B---3--:R-:W-:-:S03]  /*05f0*/  FFMA R10, R21, R10, R4 ;  /* 0x0000000a150a7223 */ /* 0x008fc60000000004 */
[----:B------:R-:W-:Y:S04]  /*0600*/  LDS R25, [R2+0x80] ;  /* 0x0000800002197984 */ /* 0x000fe80000000800 */
[----:B------:R-:W-:Y:S04]  /*0610*/  LDS R21, [R2+0xc0] ;  /* 0x0000c00002157984 */ /* 0x000fe80000000800 */
[----:B------:R-:W1:Y:S01]  /*0620*/  LDS.128 R4, [R20+UR4+0x10] ;  /* 0x0000100414047984 */ /* 0x000e620008000c00 */
[----:B------:R-:W-:Y:S06]  /*0630*/  BAR.SYNC.DEFER_BLOCKING 0x0 ;  /* 0x0000000000007b1d */ /* 0x000fec0000010000 */
[----:B------:R-:W2:Y:S01]  /*0640*/  LDG.E R22, desc[UR8][R22.64] ;  /* 0x0000000816167981 */ /* 0x000ea2000c1e1900 */
[----:B0-----:R-:W-:-:S04]  /*0650*/  FFMA R27, R9, R11, R10 ;  /* 0x0000000b091b7223 */ /* 0x001fc8000000000a */
[----:B-1----:R-:W-:-:S04]  /*0660*/  FFMA R27, R4, R25, R27 ;  /* 0x00000019041b7223 */ /* 0x002fc8000000001b */
[----:B------:R-:W-:-:S04]  /*0670*/  FFMA R26, R26, R5, R27 ;  /* 0x000000051a1a7223 */ /* 0x000fc8000000001b */
[----:B------:R-:W-:Y:S01]  /*0680*/  FFMA R21, R21, R6, R26 ;  /* 0x0000000615157223 */ /* 0x000fe2000000001a */
[----:B--2---:R-:W-:-:S05]  /*0690*/  I2FP.F32.S32 R29, R22 ;  /* 0x00000016001d7245 */ /* 0x004fca0000201400 */
[----:B------:R-:W-:Y:S01]  /*06a0*/  STS [R16], R29 ;  /* 0x0000001d10007388 */ /* 0x000fe20000000800 */
[----:B------:R-:W-:Y:S06]  /*06b0*/  BAR.SYNC.DEFER_BLOCKING 0x0 ;  /* 0x0000000000007b1d */ /* 0x000fec0000010000 */
[----:B------:R-:W-:Y:S04]  /*06c0*/  LDS R28, [R2] ;  /* 0x00000000021c7984 */ /* 0x000fe80000000800 */
[----:B------:R-:W0:Y:S04]  /*06d0*/  LDS.128 R8, [R20+UR4] ;  /* 0x0000000414087984 */ /* 0x000e280008000c00 */
[----:B------:R-:W1:Y:S04]  /*06e0*/  LDS R23, [R2+0x20] ;  /* 0x0000200002177984 */ /* 0x000e680000000800 */
[----:B------:R-:W2:Y:S04]  /*06f0*/  LDS R25, [R2+0x40] ;  /* 0x0000400002197984 */ /* 0x000ea80000000800 */
[----:B------:R-:W3:Y:S04]  /*0700*/  LDS R4, [R2+0x60] ;  /* 0x0000600002047984 */ /* 0x000ee80000000800 */
[----:B------:R-:W-:Y:S01]  /*0710*/  LDS R26, [R2+0xa0] ;  /* 0x0000a000021a7984 */ /* 0x000fe20000000800 */
[----:B0-----:R-:W-:-:S03]  /*0720*/  FFMA R8, R8, R28, R17 ;  /* 0x0000001c08087223 */ /* 0x001fc60000000011 */
[----:B------:R-:W-:Y:S01]  /*0730*/  LDS R17, [R2+0xc0] ;  /* 0x0000c00002117984 */ /* 0x000fe20000000800 */
[----:B-1----:R-:W-:-:S03]  /*0740*/  FFMA R8, R23, R9, R8 ;  /* 0x0000000917087223 */ /* 0x002fc60000000008 */
[----:B------:R-:W-:Y:S01]  /*0750*/  LDS R28, [R2+0xe0] ;  /* 0x0000e000021c7984 */ /* 0x000fe20000000800 */
[----:B--2---:R-:W-:-:S04]  /*0760*/  FFMA R5, R25, R10, R8 ;  /* 0x0000000a19057223 */ /* 0x004fc80000000008 */
[----:B---3--:R-:W-:Y:S02]  /*0770*/  FFMA R5, R4, R11, R5 ;  /* 0x0000000b04057223 */ /* 0x008fe40000000005 */
[----:B------:R-:W-:Y:S04]  /*0780*/  LDS R4, [R2+0x80] ;  /* 0x0000800002047984 */ /* 0x000fe80000000800 */
[----:B------:R-:W0:Y:S01]  /*0790*/  LDS.128 R8, [R20+UR4+0x10] ;  /* 0x0000100414087984 */ /* 0x000e220008000c00 */
[----:B------:R-:W-:Y:S01]  /*07a0*/  BAR.SYNC.DEFER_BLOCKING 0x0 ;  /* 0x0000000000007b1d */ /* 0x000fe20000010000 */
[----:B------:R-:W-:-:S05]  /*07b0*/  IADD3 R23, PT, PT, R12, 0x200, RZ ;  /* 0x000002000c177810 */ /* 0x000fca0007ffe0ff */
[----:B------:R-:W-:Y:S01]  /*07c0*/  IMAD.WIDE.U32 R22, R23, 0x4, R14 ;  /* 0x0000000417167825 */ /* 0x000fe200078e000e */
[----:B------:R-:W2:Y:S05]  /*07d0*/  LDG.E R6, desc[UR8][R18.64+0x40] ;  /* 0x0000400812067981 */ /* 0x000eaa000c1e1900 */
[----:B------:R-:W3:Y:S01]  /*07e0*/  LDG.E R22, desc[UR8][R22.64] ;  /* 0x0000000816167981 */ /* 0x000ee2000c1e1900 */
[----:B------:R-:W-:Y:S01]  /*07f0*/  FFMA R25, R24, R7, R21 ;  /* 0x0000000718197223 */ /* 0x000fe20000000015 */
[----:B0-----:R-:W-:-:S04]  /*0800*/  FFMA R27, R8, R4, R5 ;  /* 0x00000004081b7223 */ /* 0x001fc80000000005 */
[----:B------:R-:W-:-:S04]  /*0810*/  FFMA R26, R26, R9, R27 ;  /* 0x000000091a1a7223 */ /* 0x000fc8000000001b */
[----:B------:R-:W-:Y:S01]  /*0820*/  FFMA R17, R17, R10, R26 ;  /* 0x0000000a11117223 */ /* 0x000fe2000000001a */
[----:B------:R-:W-:-:S05]  /*0830*/  IADD3 R27, PT, PT, R12, 0x208, RZ ;  /* 0x000002080c1b7810 */ /* 0x000fca0007ffe0ff */
[----:B------:R-:W-:Y:S01]  /*0840*/  IMAD.WIDE.U32 R26, R27, 0x4, R14 ;  /* 0x000000041b1a7825 */ /* 0x000fe200078e000e */
        /* <DEDUP_REMOVED lines=9> */
[----:B0-----:R-:W-:-:S03]  /*08e0*/  FFMA R23, R28, R11, R17 ;  /* 0x0000000b1c177223 */ /* 0x001fc60000000011 */
[----:B------:R-:W-:Y:S04]  /*08f0*/  LDS R17, [R2+0x80] ;  /* 0x0000800002117984 */ /* 0x000fe80000000800 */
[----:B------:R-:W-:Y:S01]  /*0900*/  LDS R22, [R2+0xa0] ;  /* 0x0000a00002167984 */ /* 0x000fe20000000800 */
[----:B-1----:R-:W-:-:S03]  /*0910*/  FFMA R25, R4, R24, R25 ;  /* 0x0000001804197223 */ /* 0x002fc60000000019 */
[----:B------:R-:W-:Y:S01]  /*0920*/  LDS R24, [R2+0xe0] ;  /* 0x0000e00002187984 */ /* 0x000fe20000000800 */
[----:B--2---:R-:W-:-:S03]  /*0930*/  FFMA R8, R8, R5, R25 ;  /* 0x0000000508087223 */ /* 0x004fc60000000019 */
[----:B------:R-:W0:Y:S01]  /*0940*/  LDS R25, [R2+0x60] ;  /* 0x0000600002197984 */ /* 0x000e220000000800 */
[----:B---3--:R-:W-:-:S03]  /*0950*/  FFMA R6, R21, R6, R8 ;  /* 0x0000000615067223 */ /* 0x008fc60000000008 */
[----:B------:R-:W-:Y:S04]  /*0960*/  LDS R21, [R2+0xc0] ;  /* 0x0000c00002157984 */ /* 0x000fe80000000800 */
[----:B------:R-:W1:Y:S01]  /*0970*/  LDS.128 R8, [R20+UR4+0x10] ;  /* 0x0000100414087984 */ /* 0x000e620008000c00 */
[----:B------:R-:W-:Y:S06]  /*0980*/  BAR.SYNC.DEFER_BLOCKING 0x0 ;  /* 0x0000000000007b1d */ /* 0x000fec0000010000 */
[----:B------:R-:W2:Y:S01]  /*0990*/  LDG.E R26, desc[UR8][R26.64] ;  /* 0x000000081a1a7981 */ /* 0x000ea2000c1e1900 */
[----:B0-----:R-:W-:-:S04]  /*09a0*/  FFMA R25, R25, R7, R6 ;  /* 0x0000000719197223 */ /* 0x001fc80000000006 */
[----:B-1----:R-:W-:Y:S01]  /*09b0*/  FFMA R17, R8, R17, R25 ;  /* 0x0000001108117223 */ /* 0x002fe20000000019 */
[----:B--2---:R-:W-:-:S05]  /*09c0*/  I2FP.F32.S32 R29, R26 ;  /* 0x0000001a001d7245 */ /* 0x004fca0000201400 */
[----:B------:R-:W-:Y:S01]  /*09d0*/  STS [R16], R29 ;  /* 0x0000001d10007388 */ /* 0x000fe20000000800 */
[----:B------:R-:W-:Y:S06]  /*09e0*/  BAR.SYNC.DEFER_BLOCKING 0x0 ;  /* 0x0000000000007b1d */ /* 0x000fec0000010000 */
[----:B------:R-:W-:Y:S04]  /*09f0*/  LDS R28, [R2] ;  /* 0x00000000021c7984 */ /* 0x000fe80000000800 */
[----:B------:R-:W0:Y:S04]  /*0a00*/  LDS.128 R4, [R20+UR4] ;  /* 0x0000000414047984 */ /* 0x000e280008000c00 */
[----:B------:R-:W-:Y:S04]  /*0a10*/  LDS R27, [R2+0x60] ;  /* 0x00006000021b7984 */ /* 0x000fe80000000800 */
[----:B------:R-:W-:Y:S01]  /*0a20*/  LDS R8, [R2+0xa0] ;  /* 0x0000a00002087984 */ /* 0x000fe20000000800 */
[----:B0-----:R-:W-:-:S03]  /*0a30*/  FFMA R4, R4, R28, R23 ;  /* 0x0000001c04047223 */ /* 0x001fc60000000017 */
[----:B------:R-:W0:Y:S02]  /*0a40*/  LDS R23, [R2+0x20] ;  /* 0x0000200002177984 */ /* 0x000e240000000800 */
[----:B0-----:R-:W-:Y:S02]  /*0a50*/  FFMA R5, R23, R5, R4 ;  /* 0x0000000517057223 */ /* 0x001fe40000000004 */
[----:B------:R-:W0:Y:S04]  /*0a60*/  LDS R4, [R2+0x40] ;  /* 0x0000400002047984 */ /* 0x000e280000000800 */
[----:B------:R-:W-:Y:S01]  /*0a70*/  LDS R23, [R2+0x80] ;  /* 0x0000800002177984 */ /* 0x000fe20000000800 */
[----:B0-----:R-:W-:-:S04]  /*0a80*/  FFMA R4, R4, R6, R5 ;  /* 0x0000000604047223 */ /* 0x001fc80000000005 */
[----:B------:R-:W-:Y:S02]  /*0a90*/  FFMA R27, R27, R7, R4 ;  /* 0x000000071b1b7223 */ /* 0x000fe40000000004 */
[----:B------:R-:W0:Y:S02]  /*0aa0*/  LDS.128 R4, [R20+UR4+0x10] ;  /* 0x0000100414047984 */ /* 0x000e240008000c00 */
[----:B0-----:R-:W-:Y:S02]  /*0ab0*/  FFMA R25, R4, R23, R27 ;  /* 0x0000001704197223 */ /* 0x001fe4000000001b */
[----:B------:R-:W0:Y:S04]  /*0ac0*/  LDS R23, [R2+0xc0] ;  /* 0x0000c00002177984 */ /* 0x000e280000000800 */
[----:B------:R-:W1:Y:S01]  /*0ad0*/  LDS R4, [R2+0xe0] ;  /* 0x0000e00002047984 */ /* 0x000e620000000800 */
[----:B------:R-:W-:Y:S01]  /*0ae0*/  BAR.SYNC.DEFER_BLOCKING 0x0 ;  /* 0x0000000000007b1d */ /* 0x000fe20000010000 */
[----:B------:R-:W-:-:S05]  /*0af0*/  IADD3 R27, PT, PT, R12, 0x300, RZ ;  /* 0x000003000c1b7810 */ /* 0x000fca0007ffe0ff */
[----:B------:R-:W-:Y:S01]  /*0b00*/  IMAD.WIDE.U32 R26, R27, 0x4, R14 ;  /* 0x000000041b1a7825 */ /* 0x000fe200078e000e */
[----:B------:R-:W2:Y:S05]  /*0b10*/  LDG.E R18, desc[UR8][R18.64+0x60] ;  /* 0x0000600812127981 */ /* 0x000eaa000c1e1900 */
[----:B------:R-:W3:Y:S01]  /*0b20*/  LDG.E R26, desc[UR8][R26.64] ;  /* 0x000000081a1a7981 */ /* 0x000ee2000c1e1900 */
[----:B------:R-:W-:Y:S01]  /*0b30*/  FFMA R8, R8, R5, R25 ;  /* 0x0000000508087223 */ /* 0x000fe20000000019 */
[----:B------:R-:W-:-:S03]  /*0b40*/  FFMA R22, R22, R9, R17 ;  /* 0x0000000916167223 */ /* 0x000fc60000000011 */
[----:B0-----:R-:W-:Y:S01]  /*0b50*/  FFMA R17, R23, R6, R8 ;  /* 0x0000000617117223 */ /* 0x001fe20000000008 */
[----:B------:R-:W-:Y:S01]  /*0b60*/  IADD3 R5, PT, PT, R12, 0x308, RZ ;  /* 0x000003080c057810 */ /* 0x000fe20007ffe0ff */
[----:B------:R-:W-:Y:S02]  /*0b70*/  FFMA R21, R21, R10, R22 ;  /* 0x0000000a15157223 */ /* 0x000fe40000000016 */
[----:B-1----:R-:W-:Y:S02]  /*0b80*/  FFMA R17, R4, R7, R17 ;  /* 0x0000000704117223 */ /* 0x002fe40000000011 */
[----:B------:R-:W-:-:S04]  /*0b90*/  IMAD.WIDE.U32 R22, R5, 0x4, R14 ;  /* 0x0000000405167825 */ /* 0x000fc800078e000e */
[----:B------:R-:W-:Y:S01]  /*0ba0*/  FFMA R15, R24, R11, R21 ;  /* 0x0000000b180f7223 */ /* 0x000fe20000000015 */
[----:B--2---:R-:W-:Y:S02]  /*0bb0*/  I2FP.F32.S32 R6, R18 ;  /* 0x0000001200067245 */ /* 0x004fe40000201400 */
[----:B---3--:R-:W-:-:S03]  /*0bc0*/  I2FP.F32.S32 R9, R26 ;  /* 0x0000001a00097245 */ /* 0x008fc60000201400 */
[----:B------:R-:W-:Y:S04]  /*0bd0*/  STS [R13], R6 ;  /* 0x000000060d007388 */ /* 0x000fe80000000800 */
[----:B------:R-:W-:Y:S01]  /*0be0*/  STS [R16], R9 ;  /* 0x0000000910007388 */ /* 0x000fe20000000800 */
[----:B------:R-:W-:Y:S06]  /*0bf0*/  BAR.SYNC.DEFER_BLOCKING 0x0 ;  /* 0x0000000000007b1d */ /* 0x000fec0000010000 */
[----:B------:R-:W-:Y:S04]  /*0c00*/  LDS R12, [R2] ;  /* 0x00000000020c7984 */ /* 0x000fe80000000800 */
[----:B------:R-:W-:Y:S04]  /*0c10*/  LDS R18, [R2+0x20] ;  /* 0x0000200002127984 */ /* 0x000fe80000000800 */
[----:B------:R-:W-:Y:S04]  /*0c20*/  LDS R19, [R2+0x40] ;  /* 0x0000400002137984 */ /* 0x000fe80000000800 */
[----:B------:R-:W-:Y:S04]  /*0c30*/  LDS R24, [R2+0x60] ;  /* 0x0000600002187984 */ /* 0x000fe80000000800 */
[----:B------:R-:W-:Y:S04]  /*0c40*/  LDS R21, [R2+0x80] ;  /* 0x0000800002157984 */ /* 0x000fe80000000800 */
[----:B------:R-:W-:Y:S04]  /*0c50*/  LDS R26, [R2+0xa0] ;  /* 0x0000a000021a7984 */ /* 0x000fe80000000800 */
[----:B------:R-:W-:Y:S04]  /*0c60*/  LDS R25, [R2+0xc0] ;  /* 0x0000c00002197984 */ /* 0x000fe80000000800 */
[----:B------:R-:W-:Y:S04]  /*0c70*/  LDS R28, [R2+0xe0] ;  /* 0x0000e000021c7984 */ /* 0x000fe80000000800 */
[----:B------:R-:W0:Y:S04]  /*0c80*/  LDS.128 R4, [R20+UR4] ;  /* 0x0000000414047984 */ /* 0x000e280008000c00 */
[----:B------:R-:W1:Y:S01]  /*0c90*/  LDS.128 R8, [R20+UR4+0x10] ;  /* 0x0000100414087984 */ /* 0x000e620008000c00 */
[----:B------:R-:W-:Y:S06]  /*0ca0*/  BAR.SYNC.DEFER_BLOCKING 0x0 ;  /* 0x0000000000007b1d */ /* 0x000fec0000010000 */
[----:B------:R-:W2:Y:S01]  /*0cb0*/  LDG.E R22, desc[UR8][R22.64] ;  /* 0x0000000816167981 */ /* 0x000ea2000c1e1900 */
[----:B0-----:R-:W-:-:S04]  /*0cc0*/  FFMA R29, R4, R12, R15 ;  /* 0x0000000c041d7223 */ /* 0x001fc8000000000f */
[----:B------:R-:W-:-:S04]  /*0cd0*/  FFMA R18, R18, R5, R29 ;  /* 0x0000000512127223 */ /* 0x000fc8000000001d */
[----:B------:R-:W-:-:S04]  /*0ce0*/  FFMA R29, R19, R6, R18 ;  /* 0x00000006131d7223 */ /* 0x000fc80000000012 */
[----:B------:R-:W-:-:S04]  /*0cf0*/  FFMA R7, R24, R7, R29 ;  /* 0x0000000718077223 */ /* 0x000fc8000000001d */
[----:B-1----:R-:W-:-:S04]  /*0d00*/  FFMA R7, R8, R21, R7 ;  /* 0x0000001508077223 */ /* 0x002fc80000000007 */
[----:B------:R-:W-:-:S04]  /*0d10*/  FFMA R26, R26, R9, R7 ;  /* 0x000000091a1a7223 */ /* 0x000fc80000000007 */
[----:B------:R-:W-:-:S04]  /*0d20*/  FFMA R25, R25, R10, R26 ;  /* 0x0000000a19197223 */ /* 0x000fc8000000001a */
[----:B------:R-:W-:Y:S01]  /*0d30*/  FFMA R11, R28, R11, R25 ;  /* 0x0000000b1c0b7223 */ /* 0x000fe20000000019 */
[----:B------:R-:W-:-:S05]  /*0d40*/  IADD3 R3, PT, PT, R3, R0, RZ ;  /* 0x0000000003037210 */ /* 0x000fca0007ffe0ff */
[----:B------:R-:W0:Y:S01]  /*0d50*/  F2I.TRUNC.NTZ R11, R11 ;  /* 0x0000000b000b7305 */ /* 0x000e22000020f100 */
[----:B--2---:R-:W-:-:S05]  /*0d60*/  I2FP.F32.S32 R23, R22 ;  /* 0x0000001600177245 */ /* 0x004fca0000201400 */
[----:B------:R-:W-:Y:S01]  /*0d70*/  STS [R16], R23 ;  /* 0x0000001710007388 */ /* 0x000fe20000000800 */
[----:B------:R-:W-:Y:S06]  /*0d80*/  BAR.SYNC.DEFER_BLOCKING 0x0 ;  /* 0x0000000000007b1d */ /* 0x000fec0000010000 */
[----:B------:R-:W-:Y:S04]  /*0d90*/  LDS R4, [R2] ;  /* 0x0000000002047984 */ /* 0x000fe80000000800 */
[----:B------:R-:W1:Y:S04]  /*0da0*/  LDS.128 R12, [R20+UR4] ;  /* 0x00000004140c7984 */ /* 0x000e680008000c00 */
[----:B------:R-:W2:Y:S04]  /*0db0*/  LDS R27, [R2+0x20] ;  /* 0x00002000021b7984 */ /* 0x000ea80000000800 */
[----:B------:R-:W3:Y:S04]  /*0dc0*/  LDS R5, [R2+0x40] ;  /* 0x0000400002057984 */ /* 0x000ee80000000800 */
[----:B------:R-:W-:Y:S04]  /*0dd0*/  LDS R23, [R2+0x80] ;  /* 0x0000800002177984 */ /* 0x000fe80000000800 */
[----:B------:R-:W-:Y:S01]  /*0de0*/  LDS R6, [R2+0xa0] ;  /* 0x0000a00002067984 */ /* 0x000fe20000000800 */
[----:B-1----:R-:W-:-:S03]  /*0df0*/  FFMA R12, R12, R4, R17 ;  /* 0x000000040c0c7223 */ /* 0x002fc60000000011 */
[----:B------:R-:W1:Y:S04]  /*0e00*/  LDS R4, [R2+0x60] ;  /* 0x0000600002047984 */ /* 0x000e680000000800 */
[----:B------:R-:W4:Y:S01]  /*0e10*/  LDS.128 R16, [R20+UR4+0x10] ;  /* 0x0000100414107984 */ /* 0x000f220008000c00 */
[----:B--2---:R-:W-:-:S03]  /*0e20*/  FFMA R22, R27, R13, R12 ;  /* 0x0000000d1b167223 */ /* 0x004fc6000000000c */
[----:B------:R-:W2:Y:S04]  /*0e30*/  LDS R13, [R2+0xc0] ;  /* 0x0000c000020d7984 */ /* 0x000ea80000000800 */
[----:B------:R-:W5:Y:S01]  /*0e40*/  LDS R12, [R2+0xe0] ;  /* 0x0000e000020c7984 */ /* 0x000f620000000800 */
[----:B---3--:R-:W-:-:S04]  /*0e50*/  FFMA R5, R5, R14, R22 ;  /* 0x0000000e05057223 */ /* 0x008fc80000000016 */
[----:B-1----:R-:W-:-:S04]  /*0e60*/  FFMA R5, R4, R15, R5 ;  /* 0x0000000f04057223 */ /* 0x002fc80000000005 */
[----:B----4-:R-:W-:Y:S02]  /*0e70*/  FFMA R23, R16, R23, R5 ;  /* 0x0000001710177223 */ /* 0x010fe40000000005 */
[----:B------:R-:W1:Y:S02]  /*0e80*/  LDC.64 R4, c[0x0][0x390] ;  /* 0x0000e400ff047b82 */ /* 0x000e640000000a00 */
[----:B------:R-:W-:-:S04]  /*0e90*/  FFMA R6, R6, R17, R23 ;  /* 0x0000001106067223 */ /* 0x000fc80000000017 */
[----:B--2---:R-:W-:-:S04]  /*0ea0*/  FFMA R13, R13, R18, R6 ;  /* 0x000000120d0d7223 */ /* 0x004fc80000000006 */
[----:B-----5:R-:W-:-:S04]  /*0eb0*/  FFMA R12, R12, R19, R13 ;  /* 0x000000130c0c7223 */ /* 0x020fc8000000000d */
[----:B------:R-:W2:Y:S01]  /*0ec0*/  F2I.TRUNC.NTZ R7, R12 ;  /* 0x0000000c00077305 */ /* 0x000ea2000020f100 */
[----:B-1----:R-:W-:Y:S01]  /*0ed0*/  IMAD.WIDE R4, R3, 0x4, R4 ;  /* 0x0000000403047825 */ /* 0x002fe200078e0204 */
[----:B------:R-:W-:Y:S06]  /*0ee0*/  BAR.SYNC.DEFER_BLOCKING 0x0 ;  /* 0x0000000000007b1d */ /* 0x000fec0000010000 */
[----:B0-----:R-:W-:Y:S04]  /*0ef0*/  STG.E desc[UR8][R4.64], R11 ;  /* 0x0000000b04007986 */ /* 0x001fe8000c101908 */
[----:B--2---:R-:W-:Y:S01]  /*0f00*/  STG.E desc[UR8][R4.64+0x20], R7 ;  /* 0x0000200704007986 */ /* 0x004fe2000c101908 */
[----:B------:R-:W-:Y:S05]  /*0f10*/  EXIT ;  /* 0x000000000000794d */ /* 0x000fea0003800000 */
.L_x_0:
[----:B------:R-:W-:-:S00]  /*0f20*/  BRA `(.L_x_0) ;  /* 0xfffffffc00fc7947 */ /* 0x000fc0000383ffff */
[----:B------:R-:W-:-:S00]  /*0f30*/  NOP ;  /* 0x0000000000007918 */ /* 0x000fc00000000000 */
        /* <DEDUP_REMOVED lines=12> */
.L_x_1:


//--------------------- .nv.shared._Z7mat_gpuPiS_S_ --------------------------
	.section	.nv.shared._Z7mat_gpuPiS_S_,"aw",@nobits
	.sectionflags	@""
	.align	4
.nv.shared._Z7mat_gpuPiS_S_:
	.zero		1536


//--------------------- .nv.shared.reserved.0     --------------------------
	.section	.nv.shared.reserved.0,"aw",@nobits
	.weak		__nv_reservedSMEM_offset_0_alias
	.size		__nv_reservedSMEM_offset_0_alias, 0, 64
	.other		__nv_reservedSMEM_offset_0_alias,@"STO_CUDA_RESERVED_SHARED STV_DEFAULT"
__nv_reservedSMEM_offset_0_alias:
	.zero		0
	.zero		64


//--------------------- .nv.constant0._Z7mat_gpuPiS_S_ --------------------------
	.section	.nv.constant0._Z7mat_gpuPiS_S_,"a",@progbits
	.sectionflags	@""
	.align	4
.nv.constant0._Z7mat_gpuPiS_S_:
	.zero		920


//--------------------- SYMBOLS --------------------------

	.type		.nv.reservedSmem.offset0,@object
	.size		.nv.reservedSmem.offset0,0x4
	.type		.nv.reservedSmem.cap,@object
	.size		.nv.reservedSmem.cap,0x4
